//
// Generated by NVIDIA NVVM Compiler
//
// Compiler Build ID: CL-36424714
// Cuda compilation tools, release 13.0, V13.0.88
// Based on NVVM 20.0.0
//

.version 9.0
.target sm_100
.address_size 64

	// .globl	_Z16calculatePhysicsv
.extern .func  (.param .b32 func_retval0) vprintf
(
	.param .b64 vprintf_param_0,
	.param .b64 vprintf_param_1
)
;
.global .align 1 .b8 $str[4] = {104, 105, 105};

.visible .entry _Z16calculatePhysicsv()
{
	.reg .b32 	%r<3>;
	.reg .b64 	%rd<3>;

	mov.u64 	%rd1, $str;
	cvta.global.u64 	%rd2, %rd1;
	{ // callseq 0, 0
	.param .b64 param0;
	st.param.b64 	[param0], %rd2;
	.param .b64 param1;
	st.param.b64 	[param1], 0;
	.param .b32 retval0;
	call.uni (retval0), 
	vprintf, 
	(
	param0, 
	param1
	);
	ld.param.b32 	%r1, [retval0];
	} // callseq 0
	ret;

}


// ===== COMPILED SASS (sm_100) =====

	.target	sm_100

	.elftype	@"ET_EXEC"


//--------------------- .note.nv.tkinfo           --------------------------
	.section	.note.nv.tkinfo,"",@"SHT_NOTE"
	.sectionflags	@"SHF_NOTE_NV_TKINFO"
	.tkinfo
        /*0018*/ 	.word	0x00000002
        /*0030*/ 	.string	""
        /*0030*/ 	.string	"ptxas"
        /*0030*/ 	.string	"Cuda compilation tools, release 13.0, V13.0.88"
        /*0030*/ 	.string	"Build cuda_13.0.r13.0/compiler.36424714_0"
        /*0030*/ 	.string	"-arch sm_100 -m 64 "



//--------------------- .note.nv.cuinfo           --------------------------
	.section	.note.nv.cuinfo,"",@"SHT_NOTE"
	.sectionflags	@"SHF_NOTE_NV_CUINFO"
        /*0018*/ 	.short	0x0002
        /*001a*/ 	.short	0x0064
        /*001c*/ 	.short	0x0082
	.zero		2


//--------------------- .nv.info                  --------------------------
	.section	.nv.info,"",@"SHT_CUDA_INFO"
	.align	4


	//----- nvinfo : EIATTR_REGCOUNT
	.align		4
        /*0000*/ 	.byte	0x04, 0x2f
        /*0002*/ 	.short	(.L_2 - .L_1)
	.align		4
.L_1:
        /*0004*/ 	.word	index@(_Z16calculatePhysicsv)
        /*0008*/ 	.word	0x00000018


	//----- nvinfo : EIATTR_FRAME_SIZE
	.align		4
.L_2:
        /*000c*/ 	.byte	0x04, 0x11
        /*000e*/ 	.short	(.L_4 - .L_3)
	.align		4
.L_3:
        /*0010*/ 	.word	index@(_Z16calculatePhysicsv)
        /*0014*/ 	.word	0x00000000


	//----- nvinfo : EIATTR_MIN_STACK_SIZE
	.align		4
.L_4:
        /*0018*/ 	.byte	0x04, 0x12
        /*001a*/ 	.short	(.L_6 - .L_5)
	.align		4
.L_5:
        /*001c*/ 	.word	index@(_Z16calculatePhysicsv)
        /*0020*/ 	.word	0x00000000
.L_6:


//--------------------- .nv.compat                --------------------------
	.section	.nv.compat,"",@"SHT_CUDA_COMPAT_INFO"
	.align	4
        /*0000*/ 	.byte	0x02, 0x09, 0x00, 0x00, 0x02, 0x02, 0x01, 0x00, 0x02, 0x05, 0x05, 0x00, 0x03, 0x07, 0x01, 0x01
        /*0010*/ 	.byte	0x02, 0x03, 0x00, 0x00, 0x02, 0x06, 0x01, 0x00, 0x04, 0x0b, 0x08, 0x00, 0x09, 0x00, 0x00, 0x00
        /*0020*/ 	.byte	0x00, 0x00, 0x00, 0x00


//--------------------- .nv.info._Z16calculatePhysicsv --------------------------
	.section	.nv.info._Z16calculatePhysicsv,"",@"SHT_CUDA_INFO"
	.sectionflags	@""
	.align	4


	//----- nvinfo : EIATTR_CUDA_API_VERSION
	.align		4
        /*0000*/ 	.byte	0x04, 0x37
        /*0002*/ 	.short	(.L_8 - .L_7)
.L_7:
        /*0004*/ 	.word	0x00000082


	//----- nvinfo : EIATTR_SPARSE_MMA_MASK
	.align		4
.L_8:
        /*0008*/ 	.byte	0x03, 0x50
        /*000a*/ 	.short	0x0000


	//----- nvinfo : EIATTR_MAXREG_COUNT
	.align		4
        /*000c*/ 	.byte	0x03, 0x1b
        /*000e*/ 	.short	0x00ff


	//----- nvinfo : EIATTR_EXTERNS
	.align		4
        /*0010*/ 	.byte	0x04, 0x0f
        /*0012*/ 	.short	(.L_10 - .L_9)


	//   ....[0]....
	.align		4
.L_9:
        /*0014*/ 	.word	index@(vprintf)


	//----- nvinfo : EIATTR_MERCURY_ISA_VERSION
	.align		4
.L_10:
        /*0018*/ 	.byte	0x03, 0x5f
        /*001a*/ 	.short	0x0101


	//----- nvinfo : EIATTR_VRC_CTA_INIT_COUNT
	.align		4
        /*001c*/ 	.byte	0x02, 0x4a
	.zero		1
	.zero		1


	//----- nvinfo : EIATTR_SYSCALL_OFFSETS
	.align		4
        /*0020*/ 	.byte	0x04, 0x46
        /*0022*/ 	.short	(.L_12 - .L_11)


	//   ....[0]....
.L_11:
        /*0024*/ 	.word	0x00000080


	//----- nvinfo : EIATTR_EXIT_INSTR_OFFSETS
	.align		4
.L_12:
        /*0028*/ 	.byte	0x04, 0x1c
        /*002a*/ 	.short	(.L_14 - .L_13)


	//   ....[0]....
.L_13:
        /*002c*/ 	.word	0x00000090


	//----- nvinfo : EIATTR_SW_WAR
	.align		4
.L_14:
        /*0030*/ 	.byte	0x04, 0x36
        /*0032*/ 	.short	(.L_16 - .L_15)
.L_15:
        /*0034*/ 	.word	0x00000008
.L_16:


//--------------------- .nv.callgraph             --------------------------
	.section	.nv.callgraph,"",@"SHT_CUDA_CALLGRAPH"
	.align	4
	.sectionentsize	8
	.align		4
        /*0000*/ 	.word	0x00000000
	.align		4
        /*0004*/ 	.word	0xffffffff
	.align		4
        /*0008*/ 	.word	index@(_Z16calculatePhysicsv)
	.align		4
        /*000c*/ 	.word	index@(vprintf)
	.align		4
        /*0010*/ 	.word	0x00000000
	.align		4
        /*0014*/ 	.word	0xfffffffe
	.align		4
        /*0018*/ 	.word	0x00000000
	.align		4
        /*001c*/ 	.word	0xfffffffd
	.align		4
        /*0020*/ 	.word	0x00000000
	.align		4
        /*0024*/ 	.word	0xfffffffc


//--------------------- .nv.constant4             --------------------------
	.section	.nv.constant4,"a",@progbits
	.align	8
	.align		8
.nv.constant4:
        /*0000*/ 	.dword	vprintf
	.align		8
        /*0008*/ 	.dword	$str


//--------------------- .text._Z16calculatePhysicsv --------------------------
	.section	.text._Z16calculatePhysicsv,"ax",@progbits
	.align	128
        .global         _Z16calculatePhysicsv
        .type           _Z16calculatePhysicsv,@function
        .size           _Z16calculatePhysicsv,(.L_x_2 - _Z16calculatePhysicsv)
        .other          _Z16calculatePhysicsv,@"STO_CUDA_ENTRY STV_DEFAULT"
_Z16calculatePhysicsv:
.text._Z16calculatePhysicsv:
[----:B------:R-:W0:Y:S01]  /*0000*/  LDC R1, c[0x0][0x37c] ;  /* 0x0000df00ff017b82 */ /* 0x000e220000000800 */
[----:B------:R-:W-:Y:S01]  /*0010*/  MOV R0, 0x0 ;  /* 0x0000000000007802 */ /* 0x000fe20000000f00 */
[----:B------:R-:W1:Y:S01]  /*0020*/  LDCU.64 UR4, c[0x4][0x8] ;  /* 0x01000100ff0477ac */ /* 0x000e620008000a00 */
[----:B------:R-:W-:-:S05]  /*0030*/  CS2R R6, SRZ ;  /* 0x0000000000067805 */ /* 0x000fca000001ff00 */
[----:B------:R2:W3:Y:S01]  /*0040*/  LDC.64 R2, c[0x4][R0] ;  /* 0x0100000000027b82 */ /* 0x0004e20000000a00 */
[----:B-1----:R-:W-:Y:S02]  /*0050*/  IMAD.U32 R4, RZ, RZ, UR4 ;  /* 0x00000004ff047e24 */ /* 0x002fe4000f8e00ff */
[----:B--2---:R-:W-:-:S07]  /*0060*/  IMAD.U32 R5, RZ, RZ, UR5 ;  /* 0x00000005ff057e24 */ /* 0x004fce000f8e00ff */
[----:B------:R-:W-:-:S07]  /*0070*/  LEPC R20, `(.L_x_0) ;  /* 0x000000001014794e */ /* 0x000fce0000000000 */
[----:B0--3--:R-:W-:Y:S05]  /*0080*/  CALL.ABS.NOINC R2 ;  /* 0x0000000002007343 */ /* 0x009fea0003c00000 */
.L_x_0:
[----:B------:R-:W-:Y:S05]  /*0090*/  EXIT ;  /* 0x000000000000794d */ /* 0x000fea0003800000 */
.L_x_1:
[----:B------:R-:W-:-:S00]  /*00a0*/  BRA `(.L_x_1) ;  /* 0xfffffffc00fc7947 */ /* 0x000fc0000383ffff */
[----:B------:R-:W-:-:S00]  /*00b0*/  NOP ;  /* 0x0000000000007918 */ /* 0x000fc00000000000 */
        /* <DEDUP_REMOVED lines=12> */
.L_x_2:


//--------------------- .nv.global.init           --------------------------
	.section	.nv.global.init,"aw",@progbits
.nv.global.init:
	.type		$str,@object
	.size		$str,(.L_0 - $str)
$str:
        /*0000*/ 	.byte	0x68, 0x69, 0x69, 0x00
.L_0:


//--------------------- .nv.shared.reserved.0     --------------------------
	.section	.nv.shared.reserved.0,"aw",@nobits
	.weak		__nv_reservedSMEM_offset_0_alias
	.size		__nv_reservedSMEM_offset_0_alias, 0, 64
	.other		__nv_reservedSMEM_offset_0_alias,@"STO_CUDA_RESERVED_SHARED STV_DEFAULT"
__nv_reservedSMEM_offset_0_alias:
	.zero		0
	.zero		64


//--------------------- .nv.constant0._Z16calculatePhysicsv --------------------------
	.section	.nv.constant0._Z16calculatePhysicsv,"a",@progbits
	.sectionflags	@""
	.align	4
.nv.constant0._Z16calculatePhysicsv:
	.zero		896


//--------------------- SYMBOLS --------------------------

	.type		.nv.reservedSmem.offset0,@object
	.size		.nv.reservedSmem.offset0,0x4
	.type		vprintf,@function
